//
// Generated by NVIDIA NVVM Compiler
//
// Compiler Build ID: CL-36424714
// Cuda compilation tools, release 13.0, V13.0.88
// Based on NVVM 20.0.0
//

.version 9.0
.target sm_100
.address_size 64

	// .globl	_Z7reduce1PiS_

.visible .entry _Z7reduce1PiS_(
	.param .u64 .ptr .align 1 _Z7reduce1PiS__param_0,
	.param .u64 .ptr .align 1 _Z7reduce1PiS__param_1
)
{
	.reg .pred 	%p<2>;
	.reg .b32 	%r<7>;
	.reg .b64 	%rd<7>;

	ld.param.u64 	%rd1, [_Z7reduce1PiS__param_0];
	ld.param.u64 	%rd2, [_Z7reduce1PiS__param_1];
	mov.u32 	%r2, %ctaid.x;
	mov.u32 	%r3, %ntid.x;
	mov.u32 	%r4, %tid.x;
	mad.lo.s32 	%r1, %r2, %r3, %r4;
	setp.gt.s32 	%p1, %r1, 8191;
	@%p1 bra 	$L__BB0_2;
	cvta.to.global.u64 	%rd3, %rd1;
	cvta.to.global.u64 	%rd4, %rd2;
	mul.wide.s32 	%rd5, %r1, 4;
	add.s64 	%rd6, %rd3, %rd5;
	ld.global.u32 	%r5, [%rd6];
	atom.global.add.u32 	%r6, [%rd4], %r5;
$L__BB0_2:
	ret;

}


// ===== COMPILED SASS (sm_100) =====

	.target	sm_100

	.elftype	@"ET_EXEC"


//--------------------- .note.nv.tkinfo           --------------------------
	.section	.note.nv.tkinfo,"",@"SHT_NOTE"
	.sectionflags	@"SHF_NOTE_NV_TKINFO"
	.tkinfo
        /*0018*/ 	.word	0x00000002
        /*0030*/ 	.string	""
        /*0030*/ 	.string	"ptxas"
        /*0030*/ 	.string	"Cuda compilation tools, release 13.0, V13.0.88"
        /*0030*/ 	.string	"Build cuda_13.0.r13.0/compiler.36424714_0"
        /*0030*/ 	.string	"-arch sm_100 -m 64 "



//--------------------- .note.nv.cuinfo           --------------------------
	.section	.note.nv.cuinfo,"",@"SHT_NOTE"
	.sectionflags	@"SHF_NOTE_NV_CUINFO"
        /*0018*/ 	.short	0x0002
        /*001a*/ 	.short	0x0064
        /*001c*/ 	.short	0x0082
	.zero		2


//--------------------- .nv.info                  --------------------------
	.section	.nv.info,"",@"SHT_CUDA_INFO"
	.align	4


	//----- nvinfo : EIATTR_REGCOUNT
	.align		4
        /*0000*/ 	.byte	0x04, 0x2f
        /*0002*/ 	.short	(.L_1 - .L_0)
	.align		4
.L_0:
        /*0004*/ 	.word	index@(_Z7reduce1PiS_)
        /*0008*/ 	.word	0x0000000a


	//----- nvinfo : EIATTR_FRAME_SIZE
	.align		4
.L_1:
        /*000c*/ 	.byte	0x04, 0x11
        /*000e*/ 	.short	(.L_3 - .L_2)
	.align		4
.L_2:
        /*0010*/ 	.word	index@(_Z7reduce1PiS_)
        /*0014*/ 	.word	0x00000000


	//----- nvinfo : EIATTR_MIN_STACK_SIZE
	.align		4
.L_3:
        /*0018*/ 	.byte	0x04, 0x12
        /*001a*/ 	.short	(.L_5 - .L_4)
	.align		4
.L_4:
        /*001c*/ 	.word	index@(_Z7reduce1PiS_)
        /*0020*/ 	.word	0x00000000
.L_5:


//--------------------- .nv.compat                --------------------------
	.section	.nv.compat,"",@"SHT_CUDA_COMPAT_INFO"
	.align	4
        /*0000*/ 	.byte	0x02, 0x09, 0x00, 0x00, 0x02, 0x02, 0x01, 0x00, 0x02, 0x05, 0x05, 0x00, 0x03, 0x07, 0x01, 0x01
        /*0010*/ 	.byte	0x02, 0x03, 0x00, 0x00, 0x02, 0x06, 0x01, 0x00, 0x04, 0x0b, 0x08, 0x00, 0x09, 0x00, 0x00, 0x00
        /*0020*/ 	.byte	0x00, 0x00, 0x00, 0x00


//--------------------- .nv.info._Z7reduce1PiS_   --------------------------
	.section	.nv.info._Z7reduce1PiS_,"",@"SHT_CUDA_INFO"
	.sectionflags	@""
	.align	4


	//----- nvinfo : EIATTR_CUDA_API_VERSION
	.align		4
        /*0000*/ 	.byte	0x04, 0x37
        /*0002*/ 	.short	(.L_7 - .L_6)
.L_6:
        /*0004*/ 	.word	0x00000082


	//----- nvinfo : EIATTR_KPARAM_INFO
	.align		4
.L_7:
        /*0008*/ 	.byte	0x04, 0x17
        /*000a*/ 	.short	(.L_9 - .L_8)
.L_8:
        /*000c*/ 	.word	0x00000000
        /*0010*/ 	.short	0x0001
        /*0012*/ 	.short	0x0008
        /*0014*/ 	.byte	0x00, 0xf5, 0x21, 0x00


	//----- nvinfo : EIATTR_KPARAM_INFO
	.align		4
.L_9:
        /*0018*/ 	.byte	0x04, 0x17
        /*001a*/ 	.short	(.L_11 - .L_10)
.L_10:
        /*001c*/ 	.word	0x00000000
        /*0020*/ 	.short	0x0000
        /*0022*/ 	.short	0x0000
        /*0024*/ 	.byte	0x00, 0xf5, 0x21, 0x00


	//----- nvinfo : EIATTR_SPARSE_MMA_MASK
	.align		4
.L_11:
        /*0028*/ 	.byte	0x03, 0x50
        /*002a*/ 	.short	0x0000


	//----- nvinfo : EIATTR_MAXREG_COUNT
	.align		4
        /*002c*/ 	.byte	0x03, 0x1b
        /*002e*/ 	.short	0x00ff


	//----- nvinfo : EIATTR_MERCURY_ISA_VERSION
	.align		4
        /*0030*/ 	.byte	0x03, 0x5f
        /*0032*/ 	.short	0x0101


	//----- nvinfo : EIATTR_INT_WARP_WIDE_INSTR_OFFSETS
	.align		4
        /*0034*/ 	.byte	0x04, 0x31
        /*0036*/ 	.short	(.L_13 - .L_12)


	//   ....[0]....
.L_12:
        /*0038*/ 	.word	0x000000c0


	//   ....[1]....
        /*003c*/ 	.word	0x00000100


	//----- nvinfo : EIATTR_VRC_CTA_INIT_COUNT
	.align		4
.L_13:
        /*0040*/ 	.byte	0x02, 0x4a
	.zero		1
	.zero		1


	//----- nvinfo : EIATTR_EXIT_INSTR_OFFSETS
	.align		4
        /*0044*/ 	.byte	0x04, 0x1c
        /*0046*/ 	.short	(.L_15 - .L_14)


	//   ....[0]....
.L_14:
        /*0048*/ 	.word	0x00000060


	//   ....[1]....
        /*004c*/ 	.word	0x00000130


	//----- nvinfo : EIATTR_CBANK_PARAM_SIZE
	.align		4
.L_15:
        /*0050*/ 	.byte	0x03, 0x19
        /*0052*/ 	.short	0x0010


	//----- nvinfo : EIATTR_PARAM_CBANK
	.align		4
        /*0054*/ 	.byte	0x04, 0x0a
        /*0056*/ 	.short	(.L_17 - .L_16)
	.align		4
.L_16:
        /*0058*/ 	.word	index@(.nv.constant0._Z7reduce1PiS_)
        /*005c*/ 	.short	0x0380
        /*005e*/ 	.short	0x0010


	//----- nvinfo : EIATTR_SW_WAR
	.align		4
.L_17:
        /*0060*/ 	.byte	0x04, 0x36
        /*0062*/ 	.short	(.L_19 - .L_18)
.L_18:
        /*0064*/ 	.word	0x00000008
.L_19:


//--------------------- .nv.callgraph             --------------------------
	.section	.nv.callgraph,"",@"SHT_CUDA_CALLGRAPH"
	.align	4
	.sectionentsize	8
	.align		4
        /*0000*/ 	.word	0x00000000
	.align		4
        /*0004*/ 	.word	0xffffffff
	.align		4
        /*0008*/ 	.word	0x00000000
	.align		4
        /*000c*/ 	.word	0xfffffffe
	.align		4
        /*0010*/ 	.word	0x00000000
	.align		4
        /*0014*/ 	.word	0xfffffffd
	.align		4
        /*0018*/ 	.word	0x00000000
	.align		4
        /*001c*/ 	.word	0xfffffffc


//--------------------- .text._Z7reduce1PiS_      --------------------------
	.section	.text._Z7reduce1PiS_,"ax",@progbits
	.align	128
        .global         _Z7reduce1PiS_
        .type           _Z7reduce1PiS_,@function
        .size           _Z7reduce1PiS_,(.L_x_1 - _Z7reduce1PiS_)
        .other          _Z7reduce1PiS_,@"STO_CUDA_ENTRY STV_DEFAULT"
_Z7reduce1PiS_:
.text._Z7reduce1PiS_:
[----:B------:R-:W-:Y:S01]  /*0000*/  LDC R1, c[0x0][0x37c] ;  /* 0x0000df00ff017b82 */ /* 0x000fe20000000800 */
[----:B------:R-:W0:Y:S07]  /*0010*/  S2R R0, SR_TID.X ;  /* 0x0000000000007919 */ /* 0x000e2e0000002100 */
[----:B------:R-:W0:Y:S08]  /*0020*/  S2UR UR4, SR_CTAID.X ;  /* 0x00000000000479c3 */ /* 0x000e300000002500 */
[----:B------:R-:W0:Y:S02]  /*0030*/  LDC R5, c[0x0][0x360] ;  /* 0x0000d800ff057b82 */ /* 0x000e240000000800 */
[----:B0-----:R-:W-:-:S05]  /*0040*/  IMAD R5, R5, UR4, R0 ;  /* 0x0000000405057c24 */ /* 0x001fca000f8e0200 */
[----:B------:R-:W-:-:S13]  /*0050*/  ISETP.GT.AND P0, PT, R5, 0x1fff, PT ;  /* 0x00001fff0500780c */ /* 0x000fda0003f04270 */
[----:B------:R-:W-:Y:S05]  /*0060*/  @P0 EXIT ;  /* 0x000000000000094d */ /* 0x000fea0003800000 */
[----:B------:R-:W0:Y:S01]  /*0070*/  LDC.64 R2, c[0x0][0x380] ;  /* 0x0000e000ff027b82 */ /* 0x000e220000000a00 */
[----:B------:R-:W1:Y:S01]  /*0080*/  LDCU.64 UR6, c[0x0][0x358] ;  /* 0x00006b00ff0677ac */ /* 0x000e620008000a00 */
[----:B0-----:R-:W-:-:S06]  /*0090*/  IMAD.WIDE R2, R5, 0x4, R2 ;  /* 0x0000000405027825 */ /* 0x001fcc00078e0202 */
[----:B-1----:R-:W2:Y:S01]  /*00a0*/  LDG.E R2, desc[UR6][R2.64] ;  /* 0x0000000602027981 */ /* 0x002ea2000c1e1900 */
[----:B------:R-:W0:Y:S01]  /*00b0*/  LDC.64 R4, c[0x0][0x388] ;  /* 0x0000e200ff047b82 */ /* 0x000e220000000a00 */
[----:B------:R-:W-:Y:S01]  /*00c0*/  VOTEU.ANY UR4, UPT, PT ;  /* 0x0000000000047886 */ /* 0x000fe200038e0100 */
[----:B------:R-:W1:Y:S01]  /*00d0*/  S2R R0, SR_LANEID ;  /* 0x0000000000007919 */ /* 0x000e620000000000 */
[----:B------:R-:W-:-:S06]  /*00e0*/  UFLO.U32 UR4, UR4 ;  /* 0x00000004000472bd */ /* 0x000fcc00080e0000 */
[----:B-1----:R-:W-:Y:S01]  /*00f0*/  ISETP.EQ.U32.AND P0, PT, R0, UR4, PT ;  /* 0x0000000400007c0c */ /* 0x002fe2000bf02070 */
[----:B--2---:R-:W1:Y:S02]  /*0100*/  REDUX.SUM UR5, R2 ;  /* 0x00000000020573c4 */ /* 0x004e64000000c000 */
[----:B-1----:R-:W-:-:S10]  /*0110*/  MOV R7, UR5 ;  /* 0x0000000500077c02 */ /* 0x002fd40008000f00 */
[----:B0-----:R-:W-:Y:S01]  /*0120*/  @P0 REDG.E.ADD.STRONG.GPU desc[UR6][R4.64], R7 ;  /* 0x000000070400098e */ /* 0x001fe2000c12e106 */
[----:B------:R-:W-:Y:S05]  /*0130*/  EXIT ;  /* 0x000000000000794d */ /* 0x000fea0003800000 */
.L_x_0:
[----:B------:R-:W-:-:S00]  /*0140*/  BRA `(.L_x_0) ;  /* 0xfffffffc00fc7947 */ /* 0x000fc0000383ffff */
[----:B------:R-:W-:-:S00]  /*0150*/  NOP ;  /* 0x0000000000007918 */ /* 0x000fc00000000000 */
        /* <DEDUP_REMOVED lines=10> */
.L_x_1:


//--------------------- .nv.shared.reserved.0     --------------------------
	.section	.nv.shared.reserved.0,"aw",@nobits
	.weak		__nv_reservedSMEM_offset_0_alias
	.size		__nv_reservedSMEM_offset_0_alias, 0, 64
	.other		__nv_reservedSMEM_offset_0_alias,@"STO_CUDA_RESERVED_SHARED STV_DEFAULT"
__nv_reservedSMEM_offset_0_alias:
	.zero		0
	.zero		64


//--------------------- .nv.constant0._Z7reduce1PiS_ --------------------------
	.section	.nv.constant0._Z7reduce1PiS_,"a",@progbits
	.sectionflags	@""
	.align	4
.nv.constant0._Z7reduce1PiS_:
	.zero		912


//--------------------- SYMBOLS --------------------------

	.type		.nv.reservedSmem.offset0,@object
	.size		.nv.reservedSmem.offset0,0x4
